//
// Generated by NVIDIA NVVM Compiler
//
// Compiler Build ID: CL-36424714
// Cuda compilation tools, release 13.0, V13.0.88
// Based on NVVM 20.0.0
//

.version 9.0
.target sm_100
.address_size 64

	// .globl	_Z13reverse_arrayPfi

.visible .entry _Z13reverse_arrayPfi(
	.param .u64 .ptr .align 1 _Z13reverse_arrayPfi_param_0,
	.param .u32 _Z13reverse_arrayPfi_param_1
)
{
	.reg .pred 	%p<2>;
	.reg .b32 	%r<8>;
	.reg .b32 	%f<3>;
	.reg .b64 	%rd<7>;

	ld.param.u64 	%rd1, [_Z13reverse_arrayPfi_param_0];
	ld.param.u32 	%r3, [_Z13reverse_arrayPfi_param_1];
	mov.u32 	%r4, %ctaid.x;
	mov.u32 	%r5, %ntid.x;
	mov.u32 	%r6, %tid.x;
	mad.lo.s32 	%r1, %r4, %r5, %r6;
	not.b32 	%r7, %r1;
	add.s32 	%r2, %r3, %r7;
	setp.ge.s32 	%p1, %r1, %r2;
	@%p1 bra 	$L__BB0_2;
	cvta.to.global.u64 	%rd2, %rd1;
	mul.wide.s32 	%rd3, %r1, 4;
	add.s64 	%rd4, %rd2, %rd3;
	ld.global.f32 	%f1, [%rd4];
	mul.wide.s32 	%rd5, %r2, 4;
	add.s64 	%rd6, %rd2, %rd5;
	ld.global.f32 	%f2, [%rd6];
	st.global.f32 	[%rd4], %f2;
	st.global.f32 	[%rd6], %f1;
$L__BB0_2:
	ret;

}


// ===== COMPILED SASS (sm_100) =====

	.target	sm_100

	.elftype	@"ET_EXEC"


//--------------------- .note.nv.tkinfo           --------------------------
	.section	.note.nv.tkinfo,"",@"SHT_NOTE"
	.sectionflags	@"SHF_NOTE_NV_TKINFO"
	.tkinfo
        /*0018*/ 	.word	0x00000002
        /*0030*/ 	.string	""
        /*0030*/ 	.string	"ptxas"
        /*0030*/ 	.string	"Cuda compilation tools, release 13.0, V13.0.88"
        /*0030*/ 	.string	"Build cuda_13.0.r13.0/compiler.36424714_0"
        /*0030*/ 	.string	"-arch sm_100 -m 64 "



//--------------------- .note.nv.cuinfo           --------------------------
	.section	.note.nv.cuinfo,"",@"SHT_NOTE"
	.sectionflags	@"SHF_NOTE_NV_CUINFO"
        /*0018*/ 	.short	0x0002
        /*001a*/ 	.short	0x0064
        /*001c*/ 	.short	0x0082
	.zero		2


//--------------------- .nv.info                  --------------------------
	.section	.nv.info,"",@"SHT_CUDA_INFO"
	.align	4


	//----- nvinfo : EIATTR_REGCOUNT
	.align		4
        /*0000*/ 	.byte	0x04, 0x2f
        /*0002*/ 	.short	(.L_1 - .L_0)
	.align		4
.L_0:
        /*0004*/ 	.word	index@(_Z13reverse_arrayPfi)
        /*0008*/ 	.word	0x0000000c


	//----- nvinfo : EIATTR_FRAME_SIZE
	.align		4
.L_1:
        /*000c*/ 	.byte	0x04, 0x11
        /*000e*/ 	.short	(.L_3 - .L_2)
	.align		4
.L_2:
        /*0010*/ 	.word	index@(_Z13reverse_arrayPfi)
        /*0014*/ 	.word	0x00000000


	//----- nvinfo : EIATTR_MIN_STACK_SIZE
	.align		4
.L_3:
        /*0018*/ 	.byte	0x04, 0x12
        /*001a*/ 	.short	(.L_5 - .L_4)
	.align		4
.L_4:
        /*001c*/ 	.word	index@(_Z13reverse_arrayPfi)
        /*0020*/ 	.word	0x00000000
.L_5:


//--------------------- .nv.compat                --------------------------
	.section	.nv.compat,"",@"SHT_CUDA_COMPAT_INFO"
	.align	4
        /*0000*/ 	.byte	0x02, 0x09, 0x00, 0x00, 0x02, 0x02, 0x01, 0x00, 0x02, 0x05, 0x05, 0x00, 0x03, 0x07, 0x01, 0x01
        /*0010*/ 	.byte	0x02, 0x03, 0x00, 0x00, 0x02, 0x06, 0x01, 0x00, 0x04, 0x0b, 0x08, 0x00, 0x09, 0x00, 0x00, 0x00
        /*0020*/ 	.byte	0x00, 0x00, 0x00, 0x00


//--------------------- .nv.info._Z13reverse_arrayPfi --------------------------
	.section	.nv.info._Z13reverse_arrayPfi,"",@"SHT_CUDA_INFO"
	.sectionflags	@""
	.align	4


	//----- nvinfo : EIATTR_CUDA_API_VERSION
	.align		4
        /*0000*/ 	.byte	0x04, 0x37
        /*0002*/ 	.short	(.L_7 - .L_6)
.L_6:
        /*0004*/ 	.word	0x00000082


	//----- nvinfo : EIATTR_KPARAM_INFO
	.align		4
.L_7:
        /*0008*/ 	.byte	0x04, 0x17
        /*000a*/ 	.short	(.L_9 - .L_8)
.L_8:
        /*000c*/ 	.word	0x00000000
        /*0010*/ 	.short	0x0001
        /*0012*/ 	.short	0x0008
        /*0014*/ 	.byte	0x00, 0xf0, 0x11, 0x00


	//----- nvinfo : EIATTR_KPARAM_INFO
	.align		4
.L_9:
        /*0018*/ 	.byte	0x04, 0x17
        /*001a*/ 	.short	(.L_11 - .L_10)
.L_10:
        /*001c*/ 	.word	0x00000000
        /*0020*/ 	.short	0x0000
        /*0022*/ 	.short	0x0000
        /*0024*/ 	.byte	0x00, 0xf5, 0x21, 0x00


	//----- nvinfo : EIATTR_SPARSE_MMA_MASK
	.align		4
.L_11:
        /*0028*/ 	.byte	0x03, 0x50
        /*002a*/ 	.short	0x0000


	//----- nvinfo : EIATTR_MAXREG_COUNT
	.align		4
        /*002c*/ 	.byte	0x03, 0x1b
        /*002e*/ 	.short	0x00ff


	//----- nvinfo : EIATTR_MERCURY_ISA_VERSION
	.align		4
        /*0030*/ 	.byte	0x03, 0x5f
        /*0032*/ 	.short	0x0101


	//----- nvinfo : EIATTR_VRC_CTA_INIT_COUNT
	.align		4
        /*0034*/ 	.byte	0x02, 0x4a
	.zero		1
	.zero		1


	//----- nvinfo : EIATTR_EXIT_INSTR_OFFSETS
	.align		4
        /*0038*/ 	.byte	0x04, 0x1c
        /*003a*/ 	.short	(.L_13 - .L_12)


	//   ....[0]....
.L_12:
        /*003c*/ 	.word	0x00000090


	//   ....[1]....
        /*0040*/ 	.word	0x00000120


	//----- nvinfo : EIATTR_CBANK_PARAM_SIZE
	.align		4
.L_13:
        /*0044*/ 	.byte	0x03, 0x19
        /*0046*/ 	.short	0x000c


	//----- nvinfo : EIATTR_PARAM_CBANK
	.align		4
        /*0048*/ 	.byte	0x04, 0x0a
        /*004a*/ 	.short	(.L_15 - .L_14)
	.align		4
.L_14:
        /*004c*/ 	.word	index@(.nv.constant0._Z13reverse_arrayPfi)
        /*0050*/ 	.short	0x0380
        /*0052*/ 	.short	0x000c


	//----- nvinfo : EIATTR_SW_WAR
	.align		4
.L_15:
        /*0054*/ 	.byte	0x04, 0x36
        /*0056*/ 	.short	(.L_17 - .L_16)
.L_16:
        /*0058*/ 	.word	0x00000008
.L_17:


//--------------------- .nv.callgraph             --------------------------
	.section	.nv.callgraph,"",@"SHT_CUDA_CALLGRAPH"
	.align	4
	.sectionentsize	8
	.align		4
        /*0000*/ 	.word	0x00000000
	.align		4
        /*0004*/ 	.word	0xffffffff
	.align		4
        /*0008*/ 	.word	0x00000000
	.align		4
        /*000c*/ 	.word	0xfffffffe
	.align		4
        /*0010*/ 	.word	0x00000000
	.align		4
        /*0014*/ 	.word	0xfffffffd
	.align		4
        /*0018*/ 	.word	0x00000000
	.align		4
        /*001c*/ 	.word	0xfffffffc


//--------------------- .text._Z13reverse_arrayPfi --------------------------
	.section	.text._Z13reverse_arrayPfi,"ax",@progbits
	.align	128
        .global         _Z13reverse_arrayPfi
        .type           _Z13reverse_arrayPfi,@function
        .size           _Z13reverse_arrayPfi,(.L_x_1 - _Z13reverse_arrayPfi)
        .other          _Z13reverse_arrayPfi,@"STO_CUDA_ENTRY STV_DEFAULT"
_Z13reverse_arrayPfi:
.text._Z13reverse_arrayPfi:
[----:B------:R-:W-:Y:S01]  /*0000*/  LDC R1, c[0x0][0x37c] ;  /* 0x0000df00ff017b82 */ /* 0x000fe20000000800 */
[----:B------:R-:W0:Y:S07]  /*0010*/  S2R R0, SR_TID.X ;  /* 0x0000000000007919 */ /* 0x000e2e0000002100 */
[----:B------:R-:W0:Y:S01]  /*0020*/  S2UR UR4, SR_CTAID.X ;  /* 0x00000000000479c3 */ /* 0x000e220000002500 */
[----:B------:R-:W1:Y:S07]  /*0030*/  LDCU UR5, c[0x0][0x388] ;  /* 0x00007100ff0577ac */ /* 0x000e6e0008000800 */
[----:B------:R-:W0:Y:S02]  /*0040*/  LDC R7, c[0x0][0x360] ;  /* 0x0000d800ff077b82 */ /* 0x000e240000000800 */
[----:B0-----:R-:W-:-:S05]  /*0050*/  IMAD R7, R7, UR4, R0 ;  /* 0x0000000407077c24 */ /* 0x001fca000f8e0200 */
[----:B------:R-:W-:-:S04]  /*0060*/  LOP3.LUT R0, RZ, R7, RZ, 0x33, !PT ;  /* 0x00000007ff007212 */ /* 0x000fc800078e33ff */
[----:B-1----:R-:W-:-:S04]  /*0070*/  IADD3 R0, PT, PT, R0, UR5, RZ ;  /* 0x0000000500007c10 */ /* 0x002fc8000fffe0ff */
[----:B------:R-:W-:-:S13]  /*0080*/  ISETP.GE.AND P0, PT, R7, R0, PT ;  /* 0x000000000700720c */ /* 0x000fda0003f06270 */
[----:B------:R-:W-:Y:S05]  /*0090*/  @P0 EXIT ;  /* 0x000000000000094d */ /* 0x000fea0003800000 */
[----:B------:R-:W0:Y:S01]  /*00a0*/  LDC.64 R2, c[0x0][0x380] ;  /* 0x0000e000ff027b82 */ /* 0x000e220000000a00 */
[----:B------:R-:W1:Y:S01]  /*00b0*/  LDCU.64 UR4, c[0x0][0x358] ;  /* 0x00006b00ff0477ac */ /* 0x000e620008000a00 */
[----:B0-----:R-:W-:-:S04]  /*00c0*/  IMAD.WIDE R4, R0, 0x4, R2 ;  /* 0x0000000400047825 */ /* 0x001fc800078e0202 */
[----:B------:R-:W-:Y:S01]  /*00d0*/  IMAD.WIDE R2, R7, 0x4, R2 ;  /* 0x0000000407027825 */ /* 0x000fe200078e0202 */
[----:B-1----:R-:W2:Y:S04]  /*00e0*/  LDG.E R9, desc[UR4][R4.64] ;  /* 0x0000000404097981 */ /* 0x002ea8000c1e1900 */
[----:B------:R-:W3:Y:S04]  /*00f0*/  LDG.E R7, desc[UR4][R2.64] ;  /* 0x0000000402077981 */ /* 0x000ee8000c1e1900 */
[----:B--2---:R-:W-:Y:S04]  /*0100*/  STG.E desc[UR4][R2.64], R9 ;  /* 0x0000000902007986 */ /* 0x004fe8000c101904 */
[----:B---3--:R-:W-:Y:S01]  /*0110*/  STG.E desc[UR4][R4.64], R7 ;  /* 0x0000000704007986 */ /* 0x008fe2000c101904 */
[----:B------:R-:W-:Y:S05]  /*0120*/  EXIT ;  /* 0x000000000000794d */ /* 0x000fea0003800000 */
.L_x_0:
[----:B------:R-:W-:-:S00]  /*0130*/  BRA `(.L_x_0) ;  /* 0xfffffffc00fc7947 */ /* 0x000fc0000383ffff */
[----:B------:R-:W-:-:S00]  /*0140*/  NOP ;  /* 0x0000000000007918 */ /* 0x000fc00000000000 */
        /* <DEDUP_REMOVED lines=11> */
.L_x_1:


//--------------------- .nv.shared.reserved.0     --------------------------
	.section	.nv.shared.reserved.0,"aw",@nobits
	.weak		__nv_reservedSMEM_offset_0_alias
	.size		__nv_reservedSMEM_offset_0_alias, 0, 64
	.other		__nv_reservedSMEM_offset_0_alias,@"STO_CUDA_RESERVED_SHARED STV_DEFAULT"
__nv_reservedSMEM_offset_0_alias:
	.zero		0
	.zero		64


//--------------------- .nv.constant0._Z13reverse_arrayPfi --------------------------
	.section	.nv.constant0._Z13reverse_arrayPfi,"a",@progbits
	.sectionflags	@""
	.align	4
.nv.constant0._Z13reverse_arrayPfi:
	.zero		908


//--------------------- SYMBOLS --------------------------

	.type		.nv.reservedSmem.offset0,@object
	.size		.nv.reservedSmem.offset0,0x4
